//
// Generated by NVIDIA NVVM Compiler
//
// Compiler Build ID: CL-36424714
// Cuda compilation tools, release 13.0, V13.0.88
// Based on NVVM 20.0.0
//

.version 9.0
.target sm_100
.address_size 64

	// .globl	_Z9cudaAllocv
.extern .func  (.param .b64 func_retval0) malloc
(
	.param .b64 malloc_param_0
)
;
.extern .func free
(
	.param .b64 free_param_0
)
;

.visible .entry _Z9cudaAllocv()
{
	.reg .pred 	%p<3>;
	.reg .b32 	%r<9>;
	.reg .b64 	%rd<300>;

	{ // callseq 0, 0
	.param .b64 param0;
	st.param.b64 	[param0], 524288;
	.param .b64 retval0;
	call.uni (retval0), 
	malloc, 
	(
	param0
	);
	ld.param.b64 	%rd8, [retval0];
	} // callseq 0
	mov.b32 	%r7, 0;
	mov.u64 	%rd298, %rd8;
$L__BB0_1:
	{ // callseq 1, 0
	.param .b64 param0;
	st.param.b64 	[param0], 1024;
	.param .b64 retval0;
	call.uni (retval0), 
	malloc, 
	(
	param0
	);
	ld.param.b64 	%rd9, [retval0];
	} // callseq 1
	st.u64 	[%rd298], %rd9;
	mov.b64 	%rd11, 0;
	st.u64 	[%rd9], %rd11;
	ld.u64 	%rd12, [%rd298];
	mov.b64 	%rd13, 1;
	st.u64 	[%rd12+8], %rd13;
	ld.u64 	%rd14, [%rd298];
	mov.b64 	%rd15, 2;
	st.u64 	[%rd14+16], %rd15;
	ld.u64 	%rd16, [%rd298];
	mov.b64 	%rd17, 3;
	st.u64 	[%rd16+24], %rd17;
	ld.u64 	%rd18, [%rd298];
	mov.b64 	%rd19, 4;
	st.u64 	[%rd18+32], %rd19;
	ld.u64 	%rd20, [%rd298];
	mov.b64 	%rd21, 5;
	st.u64 	[%rd20+40], %rd21;
	ld.u64 	%rd22, [%rd298];
	mov.b64 	%rd23, 6;
	st.u64 	[%rd22+48], %rd23;
	ld.u64 	%rd24, [%rd298];
	mov.b64 	%rd25, 7;
	st.u64 	[%rd24+56], %rd25;
	ld.u64 	%rd26, [%rd298];
	mov.b64 	%rd27, 8;
	st.u64 	[%rd26+64], %rd27;
	ld.u64 	%rd28, [%rd298];
	mov.b64 	%rd29, 9;
	st.u64 	[%rd28+72], %rd29;
	ld.u64 	%rd30, [%rd298];
	mov.b64 	%rd31, 10;
	st.u64 	[%rd30+80], %rd31;
	ld.u64 	%rd32, [%rd298];
	mov.b64 	%rd33, 11;
	st.u64 	[%rd32+88], %rd33;
	ld.u64 	%rd34, [%rd298];
	mov.b64 	%rd35, 12;
	st.u64 	[%rd34+96], %rd35;
	ld.u64 	%rd36, [%rd298];
	mov.b64 	%rd37, 13;
	st.u64 	[%rd36+104], %rd37;
	ld.u64 	%rd38, [%rd298];
	mov.b64 	%rd39, 14;
	st.u64 	[%rd38+112], %rd39;
	ld.u64 	%rd40, [%rd298];
	mov.b64 	%rd41, 15;
	st.u64 	[%rd40+120], %rd41;
	ld.u64 	%rd42, [%rd298];
	mov.b64 	%rd43, 16;
	st.u64 	[%rd42+128], %rd43;
	ld.u64 	%rd44, [%rd298];
	mov.b64 	%rd45, 17;
	st.u64 	[%rd44+136], %rd45;
	ld.u64 	%rd46, [%rd298];
	mov.b64 	%rd47, 18;
	st.u64 	[%rd46+144], %rd47;
	ld.u64 	%rd48, [%rd298];
	mov.b64 	%rd49, 19;
	st.u64 	[%rd48+152], %rd49;
	ld.u64 	%rd50, [%rd298];
	mov.b64 	%rd51, 20;
	st.u64 	[%rd50+160], %rd51;
	ld.u64 	%rd52, [%rd298];
	mov.b64 	%rd53, 21;
	st.u64 	[%rd52+168], %rd53;
	ld.u64 	%rd54, [%rd298];
	mov.b64 	%rd55, 22;
	st.u64 	[%rd54+176], %rd55;
	ld.u64 	%rd56, [%rd298];
	mov.b64 	%rd57, 23;
	st.u64 	[%rd56+184], %rd57;
	ld.u64 	%rd58, [%rd298];
	mov.b64 	%rd59, 24;
	st.u64 	[%rd58+192], %rd59;
	ld.u64 	%rd60, [%rd298];
	mov.b64 	%rd61, 25;
	st.u64 	[%rd60+200], %rd61;
	ld.u64 	%rd62, [%rd298];
	mov.b64 	%rd63, 26;
	st.u64 	[%rd62+208], %rd63;
	ld.u64 	%rd64, [%rd298];
	mov.b64 	%rd65, 27;
	st.u64 	[%rd64+216], %rd65;
	ld.u64 	%rd66, [%rd298];
	mov.b64 	%rd67, 28;
	st.u64 	[%rd66+224], %rd67;
	ld.u64 	%rd68, [%rd298];
	mov.b64 	%rd69, 29;
	st.u64 	[%rd68+232], %rd69;
	ld.u64 	%rd70, [%rd298];
	mov.b64 	%rd71, 30;
	st.u64 	[%rd70+240], %rd71;
	ld.u64 	%rd72, [%rd298];
	mov.b64 	%rd73, 31;
	st.u64 	[%rd72+248], %rd73;
	ld.u64 	%rd74, [%rd298];
	mov.b64 	%rd75, 32;
	st.u64 	[%rd74+256], %rd75;
	ld.u64 	%rd76, [%rd298];
	mov.b64 	%rd77, 33;
	st.u64 	[%rd76+264], %rd77;
	ld.u64 	%rd78, [%rd298];
	mov.b64 	%rd79, 34;
	st.u64 	[%rd78+272], %rd79;
	ld.u64 	%rd80, [%rd298];
	mov.b64 	%rd81, 35;
	st.u64 	[%rd80+280], %rd81;
	ld.u64 	%rd82, [%rd298];
	mov.b64 	%rd83, 36;
	st.u64 	[%rd82+288], %rd83;
	ld.u64 	%rd84, [%rd298];
	mov.b64 	%rd85, 37;
	st.u64 	[%rd84+296], %rd85;
	ld.u64 	%rd86, [%rd298];
	mov.b64 	%rd87, 38;
	st.u64 	[%rd86+304], %rd87;
	ld.u64 	%rd88, [%rd298];
	mov.b64 	%rd89, 39;
	st.u64 	[%rd88+312], %rd89;
	ld.u64 	%rd90, [%rd298];
	mov.b64 	%rd91, 40;
	st.u64 	[%rd90+320], %rd91;
	ld.u64 	%rd92, [%rd298];
	mov.b64 	%rd93, 41;
	st.u64 	[%rd92+328], %rd93;
	ld.u64 	%rd94, [%rd298];
	mov.b64 	%rd95, 42;
	st.u64 	[%rd94+336], %rd95;
	ld.u64 	%rd96, [%rd298];
	mov.b64 	%rd97, 43;
	st.u64 	[%rd96+344], %rd97;
	ld.u64 	%rd98, [%rd298];
	mov.b64 	%rd99, 44;
	st.u64 	[%rd98+352], %rd99;
	ld.u64 	%rd100, [%rd298];
	mov.b64 	%rd101, 45;
	st.u64 	[%rd100+360], %rd101;
	ld.u64 	%rd102, [%rd298];
	mov.b64 	%rd103, 46;
	st.u64 	[%rd102+368], %rd103;
	ld.u64 	%rd104, [%rd298];
	mov.b64 	%rd105, 47;
	st.u64 	[%rd104+376], %rd105;
	ld.u64 	%rd106, [%rd298];
	mov.b64 	%rd107, 48;
	st.u64 	[%rd106+384], %rd107;
	ld.u64 	%rd108, [%rd298];
	mov.b64 	%rd109, 49;
	st.u64 	[%rd108+392], %rd109;
	ld.u64 	%rd110, [%rd298];
	mov.b64 	%rd111, 50;
	st.u64 	[%rd110+400], %rd111;
	ld.u64 	%rd112, [%rd298];
	mov.b64 	%rd113, 51;
	st.u64 	[%rd112+408], %rd113;
	ld.u64 	%rd114, [%rd298];
	mov.b64 	%rd115, 52;
	st.u64 	[%rd114+416], %rd115;
	ld.u64 	%rd116, [%rd298];
	mov.b64 	%rd117, 53;
	st.u64 	[%rd116+424], %rd117;
	ld.u64 	%rd118, [%rd298];
	mov.b64 	%rd119, 54;
	st.u64 	[%rd118+432], %rd119;
	ld.u64 	%rd120, [%rd298];
	mov.b64 	%rd121, 55;
	st.u64 	[%rd120+440], %rd121;
	ld.u64 	%rd122, [%rd298];
	mov.b64 	%rd123, 56;
	st.u64 	[%rd122+448], %rd123;
	ld.u64 	%rd124, [%rd298];
	mov.b64 	%rd125, 57;
	st.u64 	[%rd124+456], %rd125;
	ld.u64 	%rd126, [%rd298];
	mov.b64 	%rd127, 58;
	st.u64 	[%rd126+464], %rd127;
	ld.u64 	%rd128, [%rd298];
	mov.b64 	%rd129, 59;
	st.u64 	[%rd128+472], %rd129;
	ld.u64 	%rd130, [%rd298];
	mov.b64 	%rd131, 60;
	st.u64 	[%rd130+480], %rd131;
	ld.u64 	%rd132, [%rd298];
	mov.b64 	%rd133, 61;
	st.u64 	[%rd132+488], %rd133;
	ld.u64 	%rd134, [%rd298];
	mov.b64 	%rd135, 62;
	st.u64 	[%rd134+496], %rd135;
	ld.u64 	%rd136, [%rd298];
	mov.b64 	%rd137, 63;
	st.u64 	[%rd136+504], %rd137;
	ld.u64 	%rd138, [%rd298];
	mov.b64 	%rd139, 64;
	st.u64 	[%rd138+512], %rd139;
	ld.u64 	%rd140, [%rd298];
	mov.b64 	%rd141, 65;
	st.u64 	[%rd140+520], %rd141;
	ld.u64 	%rd142, [%rd298];
	mov.b64 	%rd143, 66;
	st.u64 	[%rd142+528], %rd143;
	ld.u64 	%rd144, [%rd298];
	mov.b64 	%rd145, 67;
	st.u64 	[%rd144+536], %rd145;
	ld.u64 	%rd146, [%rd298];
	mov.b64 	%rd147, 68;
	st.u64 	[%rd146+544], %rd147;
	ld.u64 	%rd148, [%rd298];
	mov.b64 	%rd149, 69;
	st.u64 	[%rd148+552], %rd149;
	ld.u64 	%rd150, [%rd298];
	mov.b64 	%rd151, 70;
	st.u64 	[%rd150+560], %rd151;
	ld.u64 	%rd152, [%rd298];
	mov.b64 	%rd153, 71;
	st.u64 	[%rd152+568], %rd153;
	ld.u64 	%rd154, [%rd298];
	mov.b64 	%rd155, 72;
	st.u64 	[%rd154+576], %rd155;
	ld.u64 	%rd156, [%rd298];
	mov.b64 	%rd157, 73;
	st.u64 	[%rd156+584], %rd157;
	ld.u64 	%rd158, [%rd298];
	mov.b64 	%rd159, 74;
	st.u64 	[%rd158+592], %rd159;
	ld.u64 	%rd160, [%rd298];
	mov.b64 	%rd161, 75;
	st.u64 	[%rd160+600], %rd161;
	ld.u64 	%rd162, [%rd298];
	mov.b64 	%rd163, 76;
	st.u64 	[%rd162+608], %rd163;
	ld.u64 	%rd164, [%rd298];
	mov.b64 	%rd165, 77;
	st.u64 	[%rd164+616], %rd165;
	ld.u64 	%rd166, [%rd298];
	mov.b64 	%rd167, 78;
	st.u64 	[%rd166+624], %rd167;
	ld.u64 	%rd168, [%rd298];
	mov.b64 	%rd169, 79;
	st.u64 	[%rd168+632], %rd169;
	ld.u64 	%rd170, [%rd298];
	mov.b64 	%rd171, 80;
	st.u64 	[%rd170+640], %rd171;
	ld.u64 	%rd172, [%rd298];
	mov.b64 	%rd173, 81;
	st.u64 	[%rd172+648], %rd173;
	ld.u64 	%rd174, [%rd298];
	mov.b64 	%rd175, 82;
	st.u64 	[%rd174+656], %rd175;
	ld.u64 	%rd176, [%rd298];
	mov.b64 	%rd177, 83;
	st.u64 	[%rd176+664], %rd177;
	ld.u64 	%rd178, [%rd298];
	mov.b64 	%rd179, 84;
	st.u64 	[%rd178+672], %rd179;
	ld.u64 	%rd180, [%rd298];
	mov.b64 	%rd181, 85;
	st.u64 	[%rd180+680], %rd181;
	ld.u64 	%rd182, [%rd298];
	mov.b64 	%rd183, 86;
	st.u64 	[%rd182+688], %rd183;
	ld.u64 	%rd184, [%rd298];
	mov.b64 	%rd185, 87;
	st.u64 	[%rd184+696], %rd185;
	ld.u64 	%rd186, [%rd298];
	mov.b64 	%rd187, 88;
	st.u64 	[%rd186+704], %rd187;
	ld.u64 	%rd188, [%rd298];
	mov.b64 	%rd189, 89;
	st.u64 	[%rd188+712], %rd189;
	ld.u64 	%rd190, [%rd298];
	mov.b64 	%rd191, 90;
	st.u64 	[%rd190+720], %rd191;
	ld.u64 	%rd192, [%rd298];
	mov.b64 	%rd193, 91;
	st.u64 	[%rd192+728], %rd193;
	ld.u64 	%rd194, [%rd298];
	mov.b64 	%rd195, 92;
	st.u64 	[%rd194+736], %rd195;
	ld.u64 	%rd196, [%rd298];
	mov.b64 	%rd197, 93;
	st.u64 	[%rd196+744], %rd197;
	ld.u64 	%rd198, [%rd298];
	mov.b64 	%rd199, 94;
	st.u64 	[%rd198+752], %rd199;
	ld.u64 	%rd200, [%rd298];
	mov.b64 	%rd201, 95;
	st.u64 	[%rd200+760], %rd201;
	ld.u64 	%rd202, [%rd298];
	mov.b64 	%rd203, 96;
	st.u64 	[%rd202+768], %rd203;
	ld.u64 	%rd204, [%rd298];
	mov.b64 	%rd205, 97;
	st.u64 	[%rd204+776], %rd205;
	ld.u64 	%rd206, [%rd298];
	mov.b64 	%rd207, 98;
	st.u64 	[%rd206+784], %rd207;
	ld.u64 	%rd208, [%rd298];
	mov.b64 	%rd209, 99;
	st.u64 	[%rd208+792], %rd209;
	ld.u64 	%rd210, [%rd298];
	mov.b64 	%rd211, 100;
	st.u64 	[%rd210+800], %rd211;
	ld.u64 	%rd212, [%rd298];
	mov.b64 	%rd213, 101;
	st.u64 	[%rd212+808], %rd213;
	ld.u64 	%rd214, [%rd298];
	mov.b64 	%rd215, 102;
	st.u64 	[%rd214+816], %rd215;
	ld.u64 	%rd216, [%rd298];
	mov.b64 	%rd217, 103;
	st.u64 	[%rd216+824], %rd217;
	ld.u64 	%rd218, [%rd298];
	mov.b64 	%rd219, 104;
	st.u64 	[%rd218+832], %rd219;
	ld.u64 	%rd220, [%rd298];
	mov.b64 	%rd221, 105;
	st.u64 	[%rd220+840], %rd221;
	ld.u64 	%rd222, [%rd298];
	mov.b64 	%rd223, 106;
	st.u64 	[%rd222+848], %rd223;
	ld.u64 	%rd224, [%rd298];
	mov.b64 	%rd225, 107;
	st.u64 	[%rd224+856], %rd225;
	ld.u64 	%rd226, [%rd298];
	mov.b64 	%rd227, 108;
	st.u64 	[%rd226+864], %rd227;
	ld.u64 	%rd228, [%rd298];
	mov.b64 	%rd229, 109;
	st.u64 	[%rd228+872], %rd229;
	ld.u64 	%rd230, [%rd298];
	mov.b64 	%rd231, 110;
	st.u64 	[%rd230+880], %rd231;
	ld.u64 	%rd232, [%rd298];
	mov.b64 	%rd233, 111;
	st.u64 	[%rd232+888], %rd233;
	ld.u64 	%rd234, [%rd298];
	mov.b64 	%rd235, 112;
	st.u64 	[%rd234+896], %rd235;
	ld.u64 	%rd236, [%rd298];
	mov.b64 	%rd237, 113;
	st.u64 	[%rd236+904], %rd237;
	ld.u64 	%rd238, [%rd298];
	mov.b64 	%rd239, 114;
	st.u64 	[%rd238+912], %rd239;
	ld.u64 	%rd240, [%rd298];
	mov.b64 	%rd241, 115;
	st.u64 	[%rd240+920], %rd241;
	ld.u64 	%rd242, [%rd298];
	mov.b64 	%rd243, 116;
	st.u64 	[%rd242+928], %rd243;
	ld.u64 	%rd244, [%rd298];
	mov.b64 	%rd245, 117;
	st.u64 	[%rd244+936], %rd245;
	ld.u64 	%rd246, [%rd298];
	mov.b64 	%rd247, 118;
	st.u64 	[%rd246+944], %rd247;
	ld.u64 	%rd248, [%rd298];
	mov.b64 	%rd249, 119;
	st.u64 	[%rd248+952], %rd249;
	ld.u64 	%rd250, [%rd298];
	mov.b64 	%rd251, 120;
	st.u64 	[%rd250+960], %rd251;
	ld.u64 	%rd252, [%rd298];
	mov.b64 	%rd253, 121;
	st.u64 	[%rd252+968], %rd253;
	ld.u64 	%rd254, [%rd298];
	mov.b64 	%rd255, 122;
	st.u64 	[%rd254+976], %rd255;
	ld.u64 	%rd256, [%rd298];
	mov.b64 	%rd257, 123;
	st.u64 	[%rd256+984], %rd257;
	ld.u64 	%rd258, [%rd298];
	mov.b64 	%rd259, 124;
	st.u64 	[%rd258+992], %rd259;
	ld.u64 	%rd260, [%rd298];
	mov.b64 	%rd261, 125;
	st.u64 	[%rd260+1000], %rd261;
	ld.u64 	%rd262, [%rd298];
	mov.b64 	%rd263, 126;
	st.u64 	[%rd262+1008], %rd263;
	ld.u64 	%rd264, [%rd298];
	mov.b64 	%rd265, 127;
	st.u64 	[%rd264+1016], %rd265;
	add.s32 	%r7, %r7, 1;
	add.s64 	%rd298, %rd298, 8;
	setp.ne.s32 	%p1, %r7, 65536;
	@%p1 bra 	$L__BB0_1;
	add.s64 	%rd299, %rd8, 128;
	mov.b32 	%r8, 0;
$L__BB0_3:
	ld.u64 	%rd266, [%rd299+-128];
	{ // callseq 2, 0
	.param .b64 param0;
	st.param.b64 	[param0], %rd266;
	call.uni 
	free, 
	(
	param0
	);
	} // callseq 2
	ld.u64 	%rd267, [%rd299+-120];
	{ // callseq 3, 0
	.param .b64 param0;
	st.param.b64 	[param0], %rd267;
	call.uni 
	free, 
	(
	param0
	);
	} // callseq 3
	ld.u64 	%rd268, [%rd299+-112];
	{ // callseq 4, 0
	.param .b64 param0;
	st.param.b64 	[param0], %rd268;
	call.uni 
	free, 
	(
	param0
	);
	} // callseq 4
	ld.u64 	%rd269, [%rd299+-104];
	{ // callseq 5, 0
	.param .b64 param0;
	st.param.b64 	[param0], %rd269;
	call.uni 
	free, 
	(
	param0
	);
	} // callseq 5
	ld.u64 	%rd270, [%rd299+-96];
	{ // callseq 6, 0
	.param .b64 param0;
	st.param.b64 	[param0], %rd270;
	call.uni 
	free, 
	(
	param0
	);
	} // callseq 6
	ld.u64 	%rd271, [%rd299+-88];
	{ // callseq 7, 0
	.param .b64 param0;
	st.param.b64 	[param0], %rd271;
	call.uni 
	free, 
	(
	param0
	);
	} // callseq 7
	ld.u64 	%rd272, [%rd299+-80];
	{ // callseq 8, 0
	.param .b64 param0;
	st.param.b64 	[param0], %rd272;
	call.uni 
	free, 
	(
	param0
	);
	} // callseq 8
	ld.u64 	%rd273, [%rd299+-72];
	{ // callseq 9, 0
	.param .b64 param0;
	st.param.b64 	[param0], %rd273;
	call.uni 
	free, 
	(
	param0
	);
	} // callseq 9
	ld.u64 	%rd274, [%rd299+-64];
	{ // callseq 10, 0
	.param .b64 param0;
	st.param.b64 	[param0], %rd274;
	call.uni 
	free, 
	(
	param0
	);
	} // callseq 10
	ld.u64 	%rd275, [%rd299+-56];
	{ // callseq 11, 0
	.param .b64 param0;
	st.param.b64 	[param0], %rd275;
	call.uni 
	free, 
	(
	param0
	);
	} // callseq 11
	ld.u64 	%rd276, [%rd299+-48];
	{ // callseq 12, 0
	.param .b64 param0;
	st.param.b64 	[param0], %rd276;
	call.uni 
	free, 
	(
	param0
	);
	} // callseq 12
	ld.u64 	%rd277, [%rd299+-40];
	{ // callseq 13, 0
	.param .b64 param0;
	st.param.b64 	[param0], %rd277;
	call.uni 
	free, 
	(
	param0
	);
	} // callseq 13
	ld.u64 	%rd278, [%rd299+-32];
	{ // callseq 14, 0
	.param .b64 param0;
	st.param.b64 	[param0], %rd278;
	call.uni 
	free, 
	(
	param0
	);
	} // callseq 14
	ld.u64 	%rd279, [%rd299+-24];
	{ // callseq 15, 0
	.param .b64 param0;
	st.param.b64 	[param0], %rd279;
	call.uni 
	free, 
	(
	param0
	);
	} // callseq 15
	ld.u64 	%rd280, [%rd299+-16];
	{ // callseq 16, 0
	.param .b64 param0;
	st.param.b64 	[param0], %rd280;
	call.uni 
	free, 
	(
	param0
	);
	} // callseq 16
	ld.u64 	%rd281, [%rd299+-8];
	{ // callseq 17, 0
	.param .b64 param0;
	st.param.b64 	[param0], %rd281;
	call.uni 
	free, 
	(
	param0
	);
	} // callseq 17
	ld.u64 	%rd282, [%rd299];
	{ // callseq 18, 0
	.param .b64 param0;
	st.param.b64 	[param0], %rd282;
	call.uni 
	free, 
	(
	param0
	);
	} // callseq 18
	ld.u64 	%rd283, [%rd299+8];
	{ // callseq 19, 0
	.param .b64 param0;
	st.param.b64 	[param0], %rd283;
	call.uni 
	free, 
	(
	param0
	);
	} // callseq 19
	ld.u64 	%rd284, [%rd299+16];
	{ // callseq 20, 0
	.param .b64 param0;
	st.param.b64 	[param0], %rd284;
	call.uni 
	free, 
	(
	param0
	);
	} // callseq 20
	ld.u64 	%rd285, [%rd299+24];
	{ // callseq 21, 0
	.param .b64 param0;
	st.param.b64 	[param0], %rd285;
	call.uni 
	free, 
	(
	param0
	);
	} // callseq 21
	ld.u64 	%rd286, [%rd299+32];
	{ // callseq 22, 0
	.param .b64 param0;
	st.param.b64 	[param0], %rd286;
	call.uni 
	free, 
	(
	param0
	);
	} // callseq 22
	ld.u64 	%rd287, [%rd299+40];
	{ // callseq 23, 0
	.param .b64 param0;
	st.param.b64 	[param0], %rd287;
	call.uni 
	free, 
	(
	param0
	);
	} // callseq 23
	ld.u64 	%rd288, [%rd299+48];
	{ // callseq 24, 0
	.param .b64 param0;
	st.param.b64 	[param0], %rd288;
	call.uni 
	free, 
	(
	param0
	);
	} // callseq 24
	ld.u64 	%rd289, [%rd299+56];
	{ // callseq 25, 0
	.param .b64 param0;
	st.param.b64 	[param0], %rd289;
	call.uni 
	free, 
	(
	param0
	);
	} // callseq 25
	ld.u64 	%rd290, [%rd299+64];
	{ // callseq 26, 0
	.param .b64 param0;
	st.param.b64 	[param0], %rd290;
	call.uni 
	free, 
	(
	param0
	);
	} // callseq 26
	ld.u64 	%rd291, [%rd299+72];
	{ // callseq 27, 0
	.param .b64 param0;
	st.param.b64 	[param0], %rd291;
	call.uni 
	free, 
	(
	param0
	);
	} // callseq 27
	ld.u64 	%rd292, [%rd299+80];
	{ // callseq 28, 0
	.param .b64 param0;
	st.param.b64 	[param0], %rd292;
	call.uni 
	free, 
	(
	param0
	);
	} // callseq 28
	ld.u64 	%rd293, [%rd299+88];
	{ // callseq 29, 0
	.param .b64 param0;
	st.param.b64 	[param0], %rd293;
	call.uni 
	free, 
	(
	param0
	);
	} // callseq 29
	ld.u64 	%rd294, [%rd299+96];
	{ // callseq 30, 0
	.param .b64 param0;
	st.param.b64 	[param0], %rd294;
	call.uni 
	free, 
	(
	param0
	);
	} // callseq 30
	ld.u64 	%rd295, [%rd299+104];
	{ // callseq 31, 0
	.param .b64 param0;
	st.param.b64 	[param0], %rd295;
	call.uni 
	free, 
	(
	param0
	);
	} // callseq 31
	ld.u64 	%rd296, [%rd299+112];
	{ // callseq 32, 0
	.param .b64 param0;
	st.param.b64 	[param0], %rd296;
	call.uni 
	free, 
	(
	param0
	);
	} // callseq 32
	ld.u64 	%rd297, [%rd299+120];
	{ // callseq 33, 0
	.param .b64 param0;
	st.param.b64 	[param0], %rd297;
	call.uni 
	free, 
	(
	param0
	);
	} // callseq 33
	add.s32 	%r8, %r8, 32;
	add.s64 	%rd299, %rd299, 256;
	setp.ne.s32 	%p2, %r8, 65536;
	@%p2 bra 	$L__BB0_3;
	{ // callseq 34, 0
	.param .b64 param0;
	st.param.b64 	[param0], %rd8;
	call.uni 
	free, 
	(
	param0
	);
	} // callseq 34
	ret;

}


// ===== COMPILED SASS (sm_100) =====

	.target	sm_100

	.elftype	@"ET_EXEC"


//--------------------- .note.nv.tkinfo           --------------------------
	.section	.note.nv.tkinfo,"",@"SHT_NOTE"
	.sectionflags	@"SHF_NOTE_NV_TKINFO"
	.tkinfo
        /*0018*/ 	.word	0x00000002
        /*0030*/ 	.string	""
        /*0030*/ 	.string	"ptxas"
        /*0030*/ 	.string	"Cuda compilation tools, release 13.0, V13.0.88"
        /*0030*/ 	.string	"Build cuda_13.0.r13.0/compiler.36424714_0"
        /*0030*/ 	.string	"-arch sm_100 -m 64 "



//--------------------- .note.nv.cuinfo           --------------------------
	.section	.note.nv.cuinfo,"",@"SHT_NOTE"
	.sectionflags	@"SHF_NOTE_NV_CUINFO"
        /*0018*/ 	.short	0x0002
        /*001a*/ 	.short	0x0064
        /*001c*/ 	.short	0x0082
	.zero		2


//--------------------- .nv.info                  --------------------------
	.section	.nv.info,"",@"SHT_CUDA_INFO"
	.align	4


	//----- nvinfo : EIATTR_REGCOUNT
	.align		4
        /*0000*/ 	.byte	0x04, 0x2f
        /*0002*/ 	.short	(.L_1 - .L_0)
	.align		4
.L_0:
        /*0004*/ 	.word	index@(_Z9cudaAllocv)
        /*0008*/ 	.word	0x0000001c


	//----- nvinfo : EIATTR_FRAME_SIZE
	.align		4
.L_1:
        /*000c*/ 	.byte	0x04, 0x11
        /*000e*/ 	.short	(.L_3 - .L_2)
	.align		4
.L_2:
        /*0010*/ 	.word	index@(_Z9cudaAllocv)
        /*0014*/ 	.word	0x00000000


	//----- nvinfo : EIATTR_MIN_STACK_SIZE
	.align		4
.L_3:
        /*0018*/ 	.byte	0x04, 0x12
        /*001a*/ 	.short	(.L_5 - .L_4)
	.align		4
.L_4:
        /*001c*/ 	.word	index@(_Z9cudaAllocv)
        /*0020*/ 	.word	0x00000000
.L_5:


//--------------------- .nv.compat                --------------------------
	.section	.nv.compat,"",@"SHT_CUDA_COMPAT_INFO"
	.align	4
        /*0000*/ 	.byte	0x02, 0x09, 0x00, 0x00, 0x02, 0x02, 0x01, 0x00, 0x02, 0x05, 0x05, 0x00, 0x03, 0x07, 0x01, 0x01
        /*0010*/ 	.byte	0x02, 0x03, 0x00, 0x00, 0x02, 0x06, 0x01, 0x00, 0x04, 0x0b, 0x08, 0x00, 0x09, 0x00, 0x00, 0x00
        /*0020*/ 	.byte	0x00, 0x00, 0x00, 0x00


//--------------------- .nv.info._Z9cudaAllocv    --------------------------
	.section	.nv.info._Z9cudaAllocv,"",@"SHT_CUDA_INFO"
	.sectionflags	@""
	.align	4


	//----- nvinfo : EIATTR_CUDA_API_VERSION
	.align		4
        /*0000*/ 	.byte	0x04, 0x37
        /*0002*/ 	.short	(.L_7 - .L_6)
.L_6:
        /*0004*/ 	.word	0x00000082


	//----- nvinfo : EIATTR_SPARSE_MMA_MASK
	.align		4
.L_7:
        /*0008*/ 	.byte	0x03, 0x50
        /*000a*/ 	.short	0x0000


	//----- nvinfo : EIATTR_MAXREG_COUNT
	.align		4
        /*000c*/ 	.byte	0x03, 0x1b
        /*000e*/ 	.short	0x00ff


	//----- nvinfo : EIATTR_EXTERNS
	.align		4
        /*0010*/ 	.byte	0x04, 0x0f
        /*0012*/ 	.short	(.L_9 - .L_8)


	//   ....[0]....
	.align		4
.L_8:
        /*0014*/ 	.word	index@(malloc)


	//   ....[1]....
	.align		4
        /*0018*/ 	.word	index@(free)


	//----- nvinfo : EIATTR_MERCURY_ISA_VERSION
	.align		4
.L_9:
        /*001c*/ 	.byte	0x03, 0x5f
        /*001e*/ 	.short	0x0101


	//----- nvinfo : EIATTR_VRC_CTA_INIT_COUNT
	.align		4
        /*0020*/ 	.byte	0x02, 0x4a
	.zero		1
	.zero		1


	//----- nvinfo : EIATTR_SYSCALL_OFFSETS
	.align		4
        /*0024*/ 	.byte	0x04, 0x46
        /*0026*/ 	.short	(.L_11 - .L_10)


	//   ....[0]....
.L_10:
        /*0028*/ 	.word	0x00000060


	//   ....[1]....
        /*002c*/ 	.word	0x00000150


	//   ....[2]....
        /*0030*/ 	.word	0x00001b10


	//   ....[3]....
        /*0034*/ 	.word	0x00001b70


	//   ....[4]....
        /*0038*/ 	.word	0x00001bd0


	//   ....[5]....
        /*003c*/ 	.word	0x00001c30


	//   ....[6]....
        /*0040*/ 	.word	0x00001c90


	//   ....[7]....
        /*0044*/ 	.word	0x00001cf0


	//   ....[8]....
        /*0048*/ 	.word	0x00001d50


	//   ....[9]....
        /*004c*/ 	.word	0x00001db0


	//   ....[10]....
        /*0050*/ 	.word	0x00001e10


	//   ....[11]....
        /*0054*/ 	.word	0x00001e70


	//   ....[12]....
        /*0058*/ 	.word	0x00001ed0


	//   ....[13]....
        /*005c*/ 	.word	0x00001f30


	//   ....[14]....
        /*0060*/ 	.word	0x00001f90


	//   ....[15]....
        /*0064*/ 	.word	0x00001ff0


	//   ....[16]....
        /*0068*/ 	.word	0x00002050


	//   ....[17]....
        /*006c*/ 	.word	0x000020b0


	//   ....[18]....
        /*0070*/ 	.word	0x00002110


	//   ....[19]....
        /*0074*/ 	.word	0x00002170


	//   ....[20]....
        /*0078*/ 	.word	0x000021d0


	//   ....[21]....
        /*007c*/ 	.word	0x00002230


	//   ....[22]....
        /*0080*/ 	.word	0x00002290


	//   ....[23]....
        /*0084*/ 	.word	0x000022f0


	//   ....[24]....
        /*0088*/ 	.word	0x00002350


	//   ....[25]....
        /*008c*/ 	.word	0x000023b0


	//   ....[26]....
        /*0090*/ 	.word	0x00002410


	//   ....[27]....
        /*0094*/ 	.word	0x00002470


	//   ....[28]....
        /*0098*/ 	.word	0x000024d0


	//   ....[29]....
        /*009c*/ 	.word	0x00002530


	//   ....[30]....
        /*00a0*/ 	.word	0x00002590


	//   ....[31]....
        /*00a4*/ 	.word	0x000025f0


	//   ....[32]....
        /*00a8*/ 	.word	0x00002650


	//   ....[33]....
        /*00ac*/ 	.word	0x000026b0


	//   ....[34]....
        /*00b0*/ 	.word	0x00002750


	//----- nvinfo : EIATTR_EXIT_INSTR_OFFSETS
	.align		4
.L_11:
        /*00b4*/ 	.byte	0x04, 0x1c
        /*00b6*/ 	.short	(.L_13 - .L_12)


	//   ....[0]....
.L_12:
        /*00b8*/ 	.word	0x00002760


	//----- nvinfo : EIATTR_CRS_STACK_SIZE
	.align		4
.L_13:
        /*00bc*/ 	.byte	0x04, 0x1e
        /*00be*/ 	.short	(.L_15 - .L_14)
.L_14:
        /*00c0*/ 	.word	0x00000000


	//----- nvinfo : EIATTR_SW_WAR
	.align		4
.L_15:
        /*00c4*/ 	.byte	0x04, 0x36
        /*00c6*/ 	.short	(.L_17 - .L_16)
.L_16:
        /*00c8*/ 	.word	0x00000008
.L_17:


//--------------------- .nv.callgraph             --------------------------
	.section	.nv.callgraph,"",@"SHT_CUDA_CALLGRAPH"
	.align	4
	.sectionentsize	8
	.align		4
        /*0000*/ 	.word	0x00000000
	.align		4
        /*0004*/ 	.word	0xffffffff
	.align		4
        /*0008*/ 	.word	index@(_Z9cudaAllocv)
	.align		4
        /*000c*/ 	.word	index@(free)
	.align		4
        /*0010*/ 	.word	index@(_Z9cudaAllocv)
	.align		4
        /*0014*/ 	.word	index@(malloc)
	.align		4
        /*0018*/ 	.word	0x00000000
	.align		4
        /*001c*/ 	.word	0xfffffffe
	.align		4
        /*0020*/ 	.word	0x00000000
	.align		4
        /*0024*/ 	.word	0xfffffffd
	.align		4
        /*0028*/ 	.word	0x00000000
	.align		4
        /*002c*/ 	.word	0xfffffffc


//--------------------- .nv.constant4             --------------------------
	.section	.nv.constant4,"a",@progbits
	.align	8
	.align		8
.nv.constant4:
        /*0000*/ 	.dword	malloc
	.align		8
        /*0008*/ 	.dword	free


//--------------------- .text._Z9cudaAllocv       --------------------------
	.section	.text._Z9cudaAllocv,"ax",@progbits
	.align	128
        .global         _Z9cudaAllocv
        .type           _Z9cudaAllocv,@function
        .size           _Z9cudaAllocv,(.L_x_40 - _Z9cudaAllocv)
        .other          _Z9cudaAllocv,@"STO_CUDA_ENTRY STV_DEFAULT"
_Z9cudaAllocv:
.text._Z9cudaAllocv:
[----:B------:R-:W0:Y:S01]  /*0000*/  LDC R1, c[0x0][0x37c] ;  /* 0x0000df00ff017b82 */ /* 0x000e220000000800 */
[----:B------:R-:W-:Y:S01]  /*0010*/  MOV R0, 0x0 ;  /* 0x0000000000007802 */ /* 0x000fe20000000f00 */
[----:B------:R-:W-:Y:S02]  /*0020*/  IMAD.MOV.U32 R4, RZ, RZ, 0x80000 ;  /* 0x00080000ff047424 */ /* 0x000fe400078e00ff */
[----:B------:R-:W-:-:S04]  /*0030*/  IMAD.MOV.U32 R5, RZ, RZ, RZ ;  /* 0x000000ffff057224 */ /* 0x000fc800078e00ff */
[----:B------:R1:W2:Y:S03]  /*0040*/  LDC.64 R2, c[0x4][R0] ;  /* 0x0100000000027b82 */ /* 0x0002a60000000a00 */
[----:B------:R-:W-:-:S07]  /*0050*/  LEPC R20, `(.L_x_0) ;  /* 0x000000001014794e */ /* 0x000fce0000000000 */
[----:B012---:R-:W-:Y:S05]  /*0060*/  CALL.ABS.NOINC R2 ;  /* 0x0000000002007343 */ /* 0x007fea0003c00000 */
.L_x_0:
[----:B------:R-:W0:Y:S01]  /*0070*/  LDC.64 R16, c[0x0][0x358] ;  /* 0x0000d600ff107b82 */ /* 0x000e220000000a00 */
[----:B------:R-:W-:Y:S01]  /*0080*/  BSSY.RECONVERGENT B6, `(.L_x_1) ;  /* 0x000019b000067945 */ /* 0x000fe20003800200 */
[--C-:B------:R-:W-:Y:S02]  /*0090*/  IMAD.MOV.U32 R2, RZ, RZ, R4.reuse ;  /* 0x000000ffff027224 */ /* 0x100fe400078e0004 */
[----:B------:R-:W-:Y:S02]  /*00a0*/  IMAD.MOV.U32 R0, RZ, RZ, R4 ;  /* 0x000000ffff007224 */ /* 0x000fe400078e0004 */
[--C-:B------:R-:W-:Y:S02]  /*00b0*/  IMAD.MOV.U32 R22, RZ, RZ, R5.reuse ;  /* 0x000000ffff167224 */ /* 0x100fe400078e0005 */
[----:B------:R-:W-:Y:S02]  /*00c0*/  IMAD.MOV.U32 R3, RZ, RZ, R5 ;  /* 0x000000ffff037224 */ /* 0x000fe400078e0005 */
[----:B------:R-:W-:-:S07]  /*00d0*/  IMAD.MOV.U32 R23, RZ, RZ, RZ ;  /* 0x000000ffff177224 */ /* 0x000fce00078e00ff */
.L_x_3:
[----:B--2---:R-:W-:Y:S01]  /*00e0*/  MOV R6, 0x0 ;  /* 0x0000000000067802 */ /* 0x004fe20000000f00 */
[----:B------:R-:W-:Y:S02]  /*00f0*/  HFMA2 R5, -RZ, RZ, 0, 0 ;  /* 0x00000000ff057431 */ /* 0x000fe400000001ff */
[----:B------:R-:W-:Y:S02]  /*0100*/  IMAD.MOV.U32 R4, RZ, RZ, 0x400 ;  /* 0x00000400ff047424 */ /* 0x000fe400078e00ff */
[----:B------:R-:W-:Y:S01]  /*0110*/  IMAD.MOV.U32 R18, RZ, RZ, R0 ;  /* 0x000000ffff127224 */ /* 0x000fe200078e0000 */
[----:B------:R-:W1:Y:S01]  /*0120*/  LDC.64 R6, c[0x4][R6] ;  /* 0x0100000006067b82 */ /* 0x000e620000000a00 */
[----:B------:R-:W-:-:S07]  /*0130*/  IMAD.MOV.U32 R19, RZ, RZ, R3 ;  /* 0x000000ffff137224 */ /* 0x000fce00078e0003 */
[----:B------:R-:W-:-:S07]  /*0140*/  LEPC R20, `(.L_x_2) ;  /* 0x000000001014794e */ /* 0x000fce0000000000 */
[----:B01----:R-:W-:Y:S05]  /*0150*/  CALL.ABS.NOINC R6 ;  /* 0x0000000006007343 */ /* 0x003fea0003c00000 */
.L_x_2:
[C---:B------:R-:W-:Y:S02]  /*0160*/  R2UR UR4, R16.reuse ;  /* 0x00000000100472ca */ /* 0x040fe400000e0000 */
[C---:B------:R-:W-:Y:S02]  /*0170*/  R2UR UR5, R17.reuse ;  /* 0x00000000110572ca */ /* 0x040fe400000e0000 */
[C---:B------:R-:W-:Y:S02]  /*0180*/  R2UR UR6, R16.reuse ;  /* 0x00000000100672ca */ /* 0x040fe400000e0000 */
[C---:B------:R-:W-:Y:S02]  /*0190*/  R2UR UR7, R17.reuse ;  /* 0x00000000110772ca */ /* 0x040fe400000e0000 */
[----:B------:R-:W-:Y:S02]  /*01a0*/  R2UR UR8, R16 ;  /* 0x00000000100872ca */ /* 0x000fe400000e0000 */
[----:B------:R-:W-:-:S05]  /*01b0*/  R2UR UR9, R17 ;  /* 0x00000000110972ca */ /* 0x000fca00000e0000 */
[----:B------:R-:W-:Y:S04]  /*01c0*/  ST.E.64 desc[UR4][R18.64], R4 ;  /* 0x0000000412007985 */ /* 0x000fe8000c101b04 */
[----:B------:R0:W-:Y:S04]  /*01d0*/  ST.E.64 desc[UR6][R4.64], RZ ;  /* 0x000000ff04007985 */ /* 0x0001e8000c101b06 */
[----:B------:R-:W2:Y:S01]  /*01e0*/  LD.E.64 R6, desc[UR8][R18.64] ;  /* 0x0000000812067980 */ /* 0x000ea2000c101b00 */
[----:B------:R-:W-:Y:S02]  /*01f0*/  IMAD.MOV.U32 R10, RZ, RZ, 0x1 ;  /* 0x00000001ff0a7424 */ /* 0x000fe400078e00ff */
[----:B------:R-:W-:-:S05]  /*0200*/  IMAD.MOV.U32 R11, RZ, RZ, 0x0 ;  /* 0x00000000ff0b7424 */ /* 0x000fca00078e00ff */
[----:B--2---:R1:W-:Y:S04]  /*0210*/  ST.E.64 desc[UR4][R6.64+0x8], R10 ;  /* 0x0000080a06007985 */ /* 0x0043e8000c101b04 */
[----:B------:R-:W2:Y:S01]  /*0220*/  LD.E.64 R8, desc[UR6][R18.64] ;  /* 0x0000000612087980 */ /* 0x000ea2000c101b00 */
[----:B------:R-:W-:Y:S02]  /*0230*/  IMAD.MOV.U32 R12, RZ, RZ, 0x2 ;  /* 0x00000002ff0c7424 */ /* 0x000fe400078e00ff */
[----:B------:R-:W-:Y:S01]  /*0240*/  IMAD.MOV.U32 R13, RZ, RZ, 0x0 ;  /* 0x00000000ff0d7424 */ /* 0x000fe200078e00ff */
[----:B------:R-:W-:-:S04]  /*0250*/  MOV R15, 0x0 ;  /* 0x00000000000f7802 */ /* 0x000fc80000000f00 */
[----:B--2---:R2:W-:Y:S04]  /*0260*/  ST.E.64 desc[UR4][R8.64+0x10], R12 ;  /* 0x0000100c08007985 */ /* 0x0045e8000c101b04 */
[----:B0-----:R-:W3:Y:S01]  /*0270*/  LD.E.64 R4, desc[UR6][R18.64] ;  /* 0x0000000612047980 */ /* 0x001ee2000c101b00 */
[----:B------:R-:W-:Y:S02]  /*0280*/  IMAD.MOV.U32 R14, RZ, RZ, 0x3 ;  /* 0x00000003ff0e7424 */ /* 0x000fe400078e00ff */
[----:B-1----:R-:W-:-:S03]  /*0290*/  IMAD.MOV.U32 R10, RZ, RZ, 0x4 ;  /* 0x00000004ff0a7424 */ /* 0x002fc600078e00ff */
[----:B---3--:R0:W-:Y:S04]  /*02a0*/  ST.E.64 desc[UR4][R4.64+0x18], R14 ;  /* 0x0000180e04007985 */ /* 0x0081e8000c101b04 */
[----:B------:R-:W3:Y:S01]  /*02b0*/  LD.E.64 R6, desc[UR6][R18.64] ;  /* 0x0000000612067980 */ /* 0x000ee2000c101b00 */
[----:B--2---:R-:W-:-:S03]  /*02c0*/  IMAD.MOV.U32 R12, RZ, RZ, 0x5 ;  /* 0x00000005ff0c7424 */ /* 0x004fc600078e00ff */
[----:B---3--:R1:W-:Y:S04]  /*02d0*/  ST.E.64 desc[UR4][R6.64+0x20], R10 ;  /* 0x0000200a06007985 */ /* 0x0083e8000c101b04 */
[----:B------:R-:W2:Y:S01]  /*02e0*/  LD.E.64 R8, desc[UR6][R18.64] ;  /* 0x0000000612087980 */ /* 0x000ea2000c101b00 */
[----:B0-----:R-:W-:-:S03]  /*02f0*/  IMAD.MOV.U32 R14, RZ, RZ, 0x6 ;  /* 0x00000006ff0e7424 */ /* 0x001fc600078e00ff */
[----:B--2---:R0:W-:Y:S04]  /*0300*/  ST.E.64 desc[UR4][R8.64+0x28], R12 ;  /* 0x0000280c08007985 */ /* 0x0041e8000c101b04 */
[----:B------:R-:W2:Y:S01]  /*0310*/  LD.E.64 R4, desc[UR6][R18.64] ;  /* 0x0000000612047980 */ /* 0x000ea2000c101b00 */
[----:B-1----:R-:W-:-:S03]  /*0320*/  IMAD.MOV.U32 R10, RZ, RZ, 0x7 ;  /* 0x00000007ff0a7424 */ /* 0x002fc600078e00ff */
[----:B--2---:R1:W-:Y:S04]  /*0330*/  ST.E.64 desc[UR4][R4.64+0x30], R14 ;  /* 0x0000300e04007985 */ /* 0x0043e8000c101b04 */
        /* <DEDUP_REMOVED lines=10> */
[----:B-1----:R-:W-:-:S03]  /*03e0*/  HFMA2 R12, -RZ, RZ, 0, 6.55651092529296875e-07 ;  /* 0x0000000bff0c7431 */ /* 0x002fc600000001ff */
        /* <DEDUP_REMOVED lines=23> */
[----:B-1----:R-:W-:-:S03]  /*0560*/  MOV R10, 0x13 ;  /* 0x00000013000a7802 */ /* 0x002fc60000000f00 */
        /* <DEDUP_REMOVED lines=23> */
[----:B-1----:R-:W-:-:S03]  /*06e0*/  HFMA2 R14, -RZ, RZ, 0, 1.609325408935546875e-06 ;  /* 0x0000001bff0e7431 */ /* 0x002fc600000001ff */
        /* <DEDUP_REMOVED lines=47> */
[----:B-1----:R-:W-:-:S03]  /*09e0*/  HFMA2 R10, -RZ, RZ, 0, 2.562999725341796875e-06 ;  /* 0x0000002bff0a7431 */ /* 0x002fc600000001ff */
        /* <DEDUP_REMOVED lines=47> */
[----:B-1----:R-:W-:-:S03]  /*0ce0*/  HFMA2 R12, -RZ, RZ, 0, 3.516674041748046875e-06 ;  /* 0x0000003bff0c7431 */ /* 0x002fc600000001ff */
        /* <DEDUP_REMOVED lines=47> */
[----:B-1----:R-:W-:-:S03]  /*0fe0*/  HFMA2 R14, -RZ, RZ, 0, 4.470348358154296875e-06 ;  /* 0x0000004bff0e7431 */ /* 0x002fc600000001ff */
        /* <DEDUP_REMOVED lines=47> */
[----:B-1----:R-:W-:-:S03]  /*12e0*/  HFMA2 R10, -RZ, RZ, 0, 5.424022674560546875e-06 ;  /* 0x0000005bff0a7431 */ /* 0x002fc600000001ff */
        /* <DEDUP_REMOVED lines=47> */
[----:B-1----:R-:W-:-:S03]  /*15e0*/  HFMA2 R12, -RZ, RZ, 0, 6.377696990966796875e-06 ;  /* 0x0000006bff0c7431 */ /* 0x002fc600000001ff */
        /* <DEDUP_REMOVED lines=47> */
[----:B-1----:R-:W-:-:S03]  /*18e0*/  HFMA2 R14, -RZ, RZ, 0, 7.331371307373046875e-06 ;  /* 0x0000007bff0e7431 */ /* 0x002fc600000001ff */
        /* <DEDUP_REMOVED lines=10> */
[----:B------:R-:W3:Y:S01]  /*1990*/  LD.E.64 R4, desc[UR6][R18.64] ;  /* 0x0000000612047980 */ /* 0x000ee2000c101b00 */
[----:B------:R-:W-:-:S05]  /*19a0*/  VIADD R23, R23, 0x1 ;  /* 0x0000000117177836 */ /* 0x000fca0000000000 */
[----:B------:R-:W-:Y:S01]  /*19b0*/  ISETP.NE.AND P0, PT, R23, 0x10000, PT ;  /* 0x000100001700780c */ /* 0x000fe20003f05270 */
[----:B---3--:R2:W-:Y:S04]  /*19c0*/  ST.E.64 desc[UR4][R4.64+0x3f0], R14 ;  /* 0x0003f00e04007985 */ /* 0x0085e8000c101b04 */
[----:B-1----:R-:W3:Y:S01]  /*19d0*/  LD.E.64 R6, desc[UR6][R18.64] ;  /* 0x0000000612067980 */ /* 0x002ee2000c101b00 */
[----:B------:R-:W-:Y:S01]  /*19e0*/  IMAD.MOV.U32 R10, RZ, RZ, 0x7f ;  /* 0x0000007fff0a7424 */ /* 0x000fe200078e00ff */
[----:B------:R-:W-:-:S05]  /*19f0*/  IADD3 R0, P1, PT, R18, 0x8, RZ ;  /* 0x0000000812007810 */ /* 0x000fca0007f3e0ff */
[----:B------:R-:W-:Y:S01]  /*1a00*/  IMAD.X R3, RZ, RZ, R19, P1 ;  /* 0x000000ffff037224 */ /* 0x000fe200008e0613 */
[----:B---3--:R2:W-:Y:S01]  /*1a10*/  ST.E.64 desc[UR4][R6.64+0x3f8], R10 ;  /* 0x0003f80a06007985 */ /* 0x0085e2000c101b04 */
[----:B------:R-:W-:Y:S06]  /*1a20*/  @P0 BRA `(.L_x_3) ;  /* 0xffffffe400ac0947 */ /* 0x000fec000383ffff */
[----:B------:R-:W-:Y:S05]  /*1a30*/  BSYNC.RECONVERGENT B6 ;  /* 0x0000000000067941 */ /* 0x000fea0003800200 */
.L_x_1:
[----:B------:R-:W-:Y:S01]  /*1a40*/  IADD3 R18, P0, PT, R2, 0x80, RZ ;  /* 0x0000008002127810 */ /* 0x000fe20007f1e0ff */
[----:B------:R-:W-:Y:S01]  /*1a50*/  BSSY.RECONVERGENT B6, `(.L_x_4) ;  /* 0x00000cb000067945 */ /* 0x000fe20003800200 */
[----:B------:R-:W-:-:S03]  /*1a60*/  MOV R24, RZ ;  /* 0x000000ff00187202 */ /* 0x000fc60000000f00 */
[----:B------:R-:W-:-:S08]  /*1a70*/  IMAD.X R19, RZ, RZ, R22, P0 ;  /* 0x000000ffff137224 */ /* 0x000fd000000e0616 */
.L_x_37:
[----:B------:R-:W-:Y:S02]  /*1a80*/  R2UR UR4, R16 ;  /* 0x00000000100472ca */ /* 0x000fe400000e0000 */
[----:B------:R-:W-:-:S13]  /*1a90*/  R2UR UR5, R17 ;  /* 0x00000000110572ca */ /* 0x000fda00000e0000 */
[----:B--2---:R0:W5:Y:S01]  /*1aa0*/  LD.E.64 R4, desc[UR4][R18.64+-0x80] ;  /* 0xffff800412047980 */ /* 0x004162000c101b00 */
[----:B------:R-:W-:Y:S01]  /*1ab0*/  MOV R23, 0x8 ;  /* 0x0000000800177802 */ /* 0x000fe20000000f00 */
[----:B------:R-:W-:-:S03]  /*1ac0*/  VIADD R24, R24, 0x20 ;  /* 0x0000002018187836 */ /* 0x000fc60000000000 */
[----:B------:R0:W1:Y:S02]  /*1ad0*/  LDC.64 R6, c[0x4][R23] ;  /* 0x0100000017067b82 */ /* 0x0000640000000a00 */
[----:B------:R-:W-:-:S04]  /*1ae0*/  ISETP.NE.AND P0, PT, R24, 0x10000, PT ;  /* 0x000100001800780c */ /* 0x000fc80003f05270 */
[----:B------:R-:W-:-:S09]  /*1af0*/  P2R R25, PR, RZ, 0x1 ;  /* 0x00000001ff197803 */ /* 0x000fd20000000000 */
[----:B------:R-:W-:-:S07]  /*1b00*/  LEPC R20, `(.L_x_5) ;  /* 0x000000001014794e */ /* 0x000fce0000000000 */
[----:B01---5:R-:W-:Y:S05]  /*1b10*/  CALL.ABS.NOINC R6 ;  /* 0x0000000006007343 */ /* 0x023fea0003c00000 */
.L_x_5:
[----:B------:R-:W-:Y:S02]  /*1b20*/  R2UR UR4, R16 ;  /* 0x00000000100472ca */ /* 0x000fe400000e0000 */
[----:B------:R-:W-:-:S13]  /*1b30*/  R2UR UR5, R17 ;  /* 0x00000000110572ca */ /* 0x000fda00000e0000 */
[----:B------:R0:W5:Y:S01]  /*1b40*/  LD.E.64 R4, desc[UR4][R18.64+-0x78] ;  /* 0xffff880412047980 */ /* 0x000162000c101b00 */
[----:B------:R0:W1:Y:S02]  /*1b50*/  LDC.64 R6, c[0x4][R23] ;  /* 0x0100000017067b82 */ /* 0x0000640000000a00 */
[----:B------:R-:W-:-:S07]  /*1b60*/  LEPC R20, `(.L_x_6) ;  /* 0x000000001014794e */ /* 0x000fce0000000000 */
[----:B01---5:R-:W-:Y:S05]  /*1b70*/  CALL.ABS.NOINC R6 ;  /* 0x0000000006007343 */ /* 0x023fea0003c00000 */
.L_x_6:
[----:B------:R-:W-:Y:S02]  /*1b80*/  R2UR UR4, R16 ;  /* 0x00000000100472ca */ /* 0x000fe400000e0000 */
[----:B------:R-:W-:-:S13]  /*1b90*/  R2UR UR5, R17 ;  /* 0x00000000110572ca */ /* 0x000fda00000e0000 */
[----:B------:R0:W5:Y:S01]  /*1ba0*/  LD.E.64 R4, desc[UR4][R18.64+-0x70] ;  /* 0xffff900412047980 */ /* 0x000162000c101b00 */
[----:B------:R0:W1:Y:S02]  /*1bb0*/  LDC.64 R6, c[0x4][R23] ;  /* 0x0100000017067b82 */ /* 0x0000640000000a00 */
[----:B------:R-:W-:-:S07]  /*1bc0*/  LEPC R20, `(.L_x_7) ;  /* 0x000000001014794e */ /* 0x000fce0000000000 */
[----:B01---5:R-:W-:Y:S05]  /*1bd0*/  CALL.ABS.NOINC R6 ;  /* 0x0000000006007343 */ /* 0x023fea0003c00000 */
.L_x_7:
[----:B------:R-:W-:Y:S02]  /*1be0*/  R2UR UR4, R16 ;  /* 0x00000000100472ca */ /* 0x000fe400000e0000 */
[----:B------:R-:W-:-:S13]  /*1bf0*/  R2UR UR5, R17 ;  /* 0x00000000110572ca */ /* 0x000fda00000e0000 */
[----:B------:R0:W5:Y:S01]  /*1c00*/  LD.E.64 R4, desc[UR4][R18.64+-0x68] ;  /* 0xffff980412047980 */ /* 0x000162000c101b00 */
[----:B------:R0:W1:Y:S02]  /*1c10*/  LDC.64 R6, c[0x4][R23] ;  /* 0x0100000017067b82 */ /* 0x0000640000000a00 */
[----:B------:R-:W-:-:S07]  /*1c20*/  LEPC R20, `(.L_x_8) ;  /* 0x000000001014794e */ /* 0x000fce0000000000 */
[----:B01---5:R-:W-:Y:S05]  /*1c30*/  CALL.ABS.NOINC R6 ;  /* 0x0000000006007343 */ /* 0x023fea0003c00000 */
.L_x_8:
[----:B------:R-:W-:Y:S02]  /*1c40*/  R2UR UR4, R16 ;  /* 0x00000000100472ca */ /* 0x000fe400000e0000 */
[----:B------:R-:W-:-:S13]  /*1c50*/  R2UR UR5, R17 ;  /* 0x00000000110572ca */ /* 0x000fda00000e0000 */
[----:B------:R0:W5:Y:S01]  /*1c60*/  LD.E.64 R4, desc[UR4][R18.64+-0x60] ;  /* 0xffffa00412047980 */ /* 0x000162000c101b00 */
[----:B------:R0:W1:Y:S02]  /*1c70*/  LDC.64 R6, c[0x4][R23] ;  /* 0x0100000017067b82 */ /* 0x0000640000000a00 */
[----:B------:R-:W-:-:S07]  /*1c80*/  LEPC R20, `(.L_x_9) ;  /* 0x000000001014794e */ /* 0x000fce0000000000 */
[----:B01---5:R-:W-:Y:S05]  /*1c90*/  CALL.ABS.NOINC R6 ;  /* 0x0000000006007343 */ /* 0x023fea0003c00000 */
.L_x_9:
[----:B------:R-:W-:Y:S02]  /*1ca0*/  R2UR UR4, R16 ;  /* 0x00000000100472ca */ /* 0x000fe400000e0000 */
[----:B------:R-:W-:-:S13]  /*1cb0*/  R2UR UR5, R17 ;  /* 0x00000000110572ca */ /* 0x000fda00000e0000 */
[----:B------:R0:W5:Y:S01]  /*1cc0*/  LD.E.64 R4, desc[UR4][R18.64+-0x58] ;  /* 0xffffa80412047980 */ /* 0x000162000c101b00 */
[----:B------:R0:W1:Y:S02]  /*1cd0*/  LDC.64 R6, c[0x4][R23] ;  /* 0x0100000017067b82 */ /* 0x0000640000000a00 */
[----:B------:R-:W-:-:S07]  /*1ce0*/  LEPC R20, `(.L_x_10) ;  /* 0x000000001014794e */ /* 0x000fce0000000000 */
[----:B01---5:R-:W-:Y:S05]  /*1cf0*/  CALL.ABS.NOINC R6 ;  /* 0x0000000006007343 */ /* 0x023fea0003c00000 */
.L_x_10:
[----:B------:R-:W-:Y:S02]  /*1d00*/  R2UR UR4, R16 ;  /* 0x00000000100472ca */ /* 0x000fe400000e0000 */
[----:B------:R-:W-:-:S13]  /*1d10*/  R2UR UR5, R17 ;  /* 0x00000000110572ca */ /* 0x000fda00000e0000 */
[----:B------:R0:W5:Y:S01]  /*1d20*/  LD.E.64 R4, desc[UR4][R18.64+-0x50] ;  /* 0xffffb00412047980 */ /* 0x000162000c101b00 */
[----:B------:R0:W1:Y:S02]  /*1d30*/  LDC.64 R6, c[0x4][R23] ;  /* 0x0100000017067b82 */ /* 0x0000640000000a00 */
[----:B------:R-:W-:-:S07]  /*1d40*/  LEPC R20, `(.L_x_11) ;  /* 0x000000001014794e */ /* 0x000fce0000000000 */
[----:B01---5:R-:W-:Y:S05]  /*1d50*/  CALL.ABS.NOINC R6 ;  /* 0x0000000006007343 */ /* 0x023fea0003c00000 */
.L_x_11:
[----:B------:R-:W-:Y:S02]  /*1d60*/  R2UR UR4, R16 ;  /* 0x00000000100472ca */ /* 0x000fe400000e0000 */
[----:B------:R-:W-:-:S13]  /*1d70*/  R2UR UR5, R17 ;  /* 0x00000000110572ca */ /* 0x000fda00000e0000 */
[----:B------:R0:W5:Y:S01]  /*1d80*/  LD.E.64 R4, desc[UR4][R18.64+-0x48] ;  /* 0xffffb80412047980 */ /* 0x000162000c101b00 */
[----:B------:R0:W1:Y:S02]  /*1d90*/  LDC.64 R6, c[0x4][R23] ;  /* 0x0100000017067b82 */ /* 0x0000640000000a00 */
[----:B------:R-:W-:-:S07]  /*1da0*/  LEPC R20, `(.L_x_12) ;  /* 0x000000001014794e */ /* 0x000fce0000000000 */
[----:B01---5:R-:W-:Y:S05]  /*1db0*/  CALL.ABS.NOINC R6 ;  /* 0x0000000006007343 */ /* 0x023fea0003c00000 */
.L_x_12:
[----:B------:R-:W-:Y:S02]  /*1dc0*/  R2UR UR4, R16 ;  /* 0x00000000100472ca */ /* 0x000fe400000e0000 */
[----:B------:R-:W-:-:S13]  /*1dd0*/  R2UR UR5, R17 ;  /* 0x00000000110572ca */ /* 0x000fda00000e0000 */
[----:B------:R0:W5:Y:S01]  /*1de0*/  LD.E.64 R4, desc[UR4][R18.64+-0x40] ;  /* 0xffffc00412047980 */ /* 0x000162000c101b00 */
[----:B------:R0:W1:Y:S02]  /*1df0*/  LDC.64 R6, c[0x4][R23] ;  /* 0x0100000017067b82 */ /* 0x0000640000000a00 */
[----:B------:R-:W-:-:S07]  /*1e00*/  LEPC R20, `(.L_x_13) ;  /* 0x000000001014794e */ /* 0x000fce0000000000 */
[----:B01---5:R-:W-:Y:S05]  /*1e10*/  CALL.ABS.NOINC R6 ;  /* 0x0000000006007343 */ /* 0x023fea0003c00000 */
.L_x_13:
[----:B------:R-:W-:Y:S02]  /*1e20*/  R2UR UR4, R16 ;  /* 0x00000000100472ca */ /* 0x000fe400000e0000 */
[----:B------:R-:W-:-:S13]  /*1e30*/  R2UR UR5, R17 ;  /* 0x00000000110572ca */ /* 0x000fda00000e0000 */
[----:B------:R0:W5:Y:S01]  /*1e40*/  LD.E.64 R4, desc[UR4][R18.64+-0x38] ;  /* 0xffffc80412047980 */ /* 0x000162000c101b00 */
[----:B------:R0:W1:Y:S02]  /*1e50*/  LDC.64 R6, c[0x4][R23] ;  /* 0x0100000017067b82 */ /* 0x0000640000000a00 */
[----:B------:R-:W-:-:S07]  /*1e60*/  LEPC R20, `(.L_x_14) ;  /* 0x000000001014794e */ /* 0x000fce0000000000 */
[----:B01---5:R-:W-:Y:S05]  /*1e70*/  CALL.ABS.NOINC R6 ;  /* 0x0000000006007343 */ /* 0x023fea0003c00000 */
.L_x_14:
[----:B------:R-:W-:Y:S02]  /*1e80*/  R2UR UR4, R16 ;  /* 0x00000000100472ca */ /* 0x000fe400000e0000 */
[----:B------:R-:W-:-:S13]  /*1e90*/  R2UR UR5, R17 ;  /* 0x00000000110572ca */ /* 0x000fda00000e0000 */
[----:B------:R0:W5:Y:S01]  /*1ea0*/  LD.E.64 R4, desc[UR4][R18.64+-0x30] ;  /* 0xffffd00412047980 */ /* 0x000162000c101b00 */
[----:B------:R0:W1:Y:S02]  /*1eb0*/  LDC.64 R6, c[0x4][R23] ;  /* 0x0100000017067b82 */ /* 0x0000640000000a00 */
[----:B------:R-:W-:-:S07]  /*1ec0*/  LEPC R20, `(.L_x_15) ;  /* 0x000000001014794e */ /* 0x000fce0000000000 */
[----:B01---5:R-:W-:Y:S05]  /*1ed0*/  CALL.ABS.NOINC R6 ;  /* 0x0000000006007343 */ /* 0x023fea0003c00000 */
.L_x_15:
[----:B------:R-:W-:Y:S02]  /*1ee0*/  R2UR UR4, R16 ;  /* 0x00000000100472ca */ /* 0x000fe400000e0000 */
[----:B------:R-:W-:-:S13]  /*1ef0*/  R2UR UR5, R17 ;  /* 0x00000000110572ca */ /* 0x000fda00000e0000 */
[----:B------:R0:W5:Y:S01]  /*1f00*/  LD.E.64 R4, desc[UR4][R18.64+-0x28] ;  /* 0xffffd80412047980 */ /* 0x000162000c101b00 */
[----:B------:R0:W1:Y:S02]  /*1f10*/  LDC.64 R6, c[0x4][R23] ;  /* 0x0100000017067b82 */ /* 0x0000640000000a00 */
[----:B------:R-:W-:-:S07]  /*1f20*/  LEPC R20, `(.L_x_16) ;  /* 0x000000001014794e */ /* 0x000fce0000000000 */
[----:B01---5:R-:W-:Y:S05]  /*1f30*/  CALL.ABS.NOINC R6 ;  /* 0x0000000006007343 */ /* 0x023fea0003c00000 */
.L_x_16:
[----:B------:R-:W-:Y:S02]  /*1f40*/  R2UR UR4, R16 ;  /* 0x00000000100472ca */ /* 0x000fe400000e0000 */
[----:B------:R-:W-:-:S13]  /*1f50*/  R2UR UR5, R17 ;  /* 0x00000000110572ca */ /* 0x000fda00000e0000 */
[----:B------:R0:W5:Y:S01]  /*1f60*/  LD.E.64 R4, desc[UR4][R18.64+-0x20] ;  /* 0xffffe00412047980 */ /* 0x000162000c101b00 */
[----:B------:R0:W1:Y:S02]  /*1f70*/  LDC.64 R6, c[0x4][R23] ;  /* 0x0100000017067b82 */ /* 0x0000640000000a00 */
[----:B------:R-:W-:-:S07]  /*1f80*/  LEPC R20, `(.L_x_17) ;  /* 0x000000001014794e */ /* 0x000fce0000000000 */
[----:B01---5:R-:W-:Y:S05]  /*1f90*/  CALL.ABS.NOINC R6 ;  /* 0x0000000006007343 */ /* 0x023fea0003c00000 */
.L_x_17:
[----:B------:R-:W-:Y:S02]  /*1fa0*/  R2UR UR4, R16 ;  /* 0x00000000100472ca */ /* 0x000fe400000e0000 */
[----:B------:R-:W-:-:S13]  /*1fb0*/  R2UR UR5, R17 ;  /* 0x00000000110572ca */ /* 0x000fda00000e0000 */
[----:B------:R0:W5:Y:S01]  /*1fc0*/  LD.E.64 R4, desc[UR4][R18.64+-0x18] ;  /* 0xffffe80412047980 */ /* 0x000162000c101b00 */
[----:B------:R0:W1:Y:S02]  /*1fd0*/  LDC.64 R6, c[0x4][R23] ;  /* 0x0100000017067b82 */ /* 0x0000640000000a00 */
[----:B------:R-:W-:-:S07]  /*1fe0*/  LEPC R20, `(.L_x_18) ;  /* 0x000000001014794e */ /* 0x000fce0000000000 */
[----:B01---5:R-:W-:Y:S05]  /*1ff0*/  CALL.ABS.NOINC R6 ;  /* 0x0000000006007343 */ /* 0x023fea0003c00000 */
.L_x_18:
[----:B------:R-:W-:Y:S02]  /*2000*/  R2UR UR4, R16 ;  /* 0x00000000100472ca */ /* 0x000fe400000e0000 */
[----:B------:R-:W-:-:S13]  /*2010*/  R2UR UR5, R17 ;  /* 0x00000000110572ca */ /* 0x000fda00000e0000 */
[----:B------:R0:W5:Y:S01]  /*2020*/  LD.E.64 R4, desc[UR4][R18.64+-0x10] ;  /* 0xfffff00412047980 */ /* 0x000162000c101b00 */
[----:B------:R0:W1:Y:S02]  /*2030*/  LDC.64 R6, c[0x4][R23] ;  /* 0x0100000017067b82 */ /* 0x0000640000000a00 */
[----:B------:R-:W-:-:S07]  /*2040*/  LEPC R20, `(.L_x_19) ;  /* 0x000000001014794e */ /* 0x000fce0000000000 */
[----:B01---5:R-:W-:Y:S05]  /*2050*/  CALL.ABS.NOINC R6 ;  /* 0x0000000006007343 */ /* 0x023fea0003c00000 */
.L_x_19:
[----:B------:R-:W-:Y:S02]  /*2060*/  R2UR UR4, R16 ;  /* 0x00000000100472ca */ /* 0x000fe400000e0000 */
[----:B------:R-:W-:-:S13]  /*2070*/  R2UR UR5, R17 ;  /* 0x00000000110572ca */ /* 0x000fda00000e0000 */
[----:B------:R0:W5:Y:S01]  /*2080*/  LD.E.64 R4, desc[UR4][R18.64+-0x8] ;  /* 0xfffff80412047980 */ /* 0x000162000c101b00 */
[----:B------:R0:W1:Y:S02]  /*2090*/  LDC.64 R6, c[0x4][R23] ;  /* 0x0100000017067b82 */ /* 0x0000640000000a00 */
[----:B------:R-:W-:-:S07]  /*20a0*/  LEPC R20, `(.L_x_20) ;  /* 0x000000001014794e */ /* 0x000fce0000000000 */
[----:B01---5:R-:W-:Y:S05]  /*20b0*/  CALL.ABS.NOINC R6 ;  /* 0x0000000006007343 */ /* 0x023fea0003c00000 */
.L_x_20:
[----:B------:R-:W-:Y:S02]  /*20c0*/  R2UR UR4, R16 ;  /* 0x00000000100472ca */ /* 0x000fe400000e0000 */
[----:B------:R-:W-:-:S13]  /*20d0*/  R2UR UR5, R17 ;  /* 0x00000000110572ca */ /* 0x000fda00000e0000 */
[----:B------:R0:W5:Y:S01]  /*20e0*/  LD.E.64 R4, desc[UR4][R18.64] ;  /* 0x0000000412047980 */ /* 0x000162000c101b00 */
[----:B------:R0:W1:Y:S02]  /*20f0*/  LDC.64 R6, c[0x4][R23] ;  /* 0x0100000017067b82 */ /* 0x0000640000000a00 */
[----:B------:R-:W-:-:S07]  /*2100*/  LEPC R20, `(.L_x_21) ;  /* 0x000000001014794e */ /* 0x000fce0000000000 */
[----:B01---5:R-:W-:Y:S05]  /*2110*/  CALL.ABS.NOINC R6 ;  /* 0x0000000006007343 */ /* 0x023fea0003c00000 */
.L_x_21:
[----:B------:R-:W-:Y:S02]  /*2120*/  R2UR UR4, R16 ;  /* 0x00000000100472ca */ /* 0x000fe400000e0000 */
[----:B------:R-:W-:-:S13]  /*2130*/  R2UR UR5, R17 ;  /* 0x00000000110572ca */ /* 0x000fda00000e0000 */
[----:B------:R0:W5:Y:S01]  /*2140*/  LD.E.64 R4, desc[UR4][R18.64+0x8] ;  /* 0x0000080412047980 */ /* 0x000162000c101b00 */
[----:B------:R0:W1:Y:S02]  /*2150*/  LDC.64 R6, c[0x4][R23] ;  /* 0x0100000017067b82 */ /* 0x0000640000000a00 */
[----:B------:R-:W-:-:S07]  /*2160*/  LEPC R20, `(.L_x_22) ;  /* 0x000000001014794e */ /* 0x000fce0000000000 */
[----:B01---5:R-:W-:Y:S05]  /*2170*/  CALL.ABS.NOINC R6 ;  /* 0x0000000006007343 */ /* 0x023fea0003c00000 */
.L_x_22:
[----:B------:R-:W-:Y:S02]  /*2180*/  R2UR UR4, R16 ;  /* 0x00000000100472ca */ /* 0x000fe400000e0000 */
[----:B------:R-:W-:-:S13]  /*2190*/  R2UR UR5, R17 ;  /* 0x00000000110572ca */ /* 0x000fda00000e0000 */
[----:B------:R0:W5:Y:S01]  /*21a0*/  LD.E.64 R4, desc[UR4][R18.64+0x10] ;  /* 0x0000100412047980 */ /* 0x000162000c101b00 */
[----:B------:R0:W1:Y:S02]  /*21b0*/  LDC.64 R6, c[0x4][R23] ;  /* 0x0100000017067b82 */ /* 0x0000640000000a00 */
[----:B------:R-:W-:-:S07]  /*21c0*/  LEPC R20, `(.L_x_23) ;  /* 0x000000001014794e */ /* 0x000fce0000000000 */
[----:B01---5:R-:W-:Y:S05]  /*21d0*/  CALL.ABS.NOINC R6 ;  /* 0x0000000006007343 */ /* 0x023fea0003c00000 */
.L_x_23:
[----:B------:R-:W-:Y:S02]  /*21e0*/  R2UR UR4, R16 ;  /* 0x00000000100472ca */ /* 0x000fe400000e0000 */
[----:B------:R-:W-:-:S13]  /*21f0*/  R2UR UR5, R17 ;  /* 0x00000000110572ca */ /* 0x000fda00000e0000 */
[----:B------:R0:W5:Y:S01]  /*2200*/  LD.E.64 R4, desc[UR4][R18.64+0x18] ;  /* 0x0000180412047980 */ /* 0x000162000c101b00 */
[----:B------:R0:W1:Y:S02]  /*2210*/  LDC.64 R6, c[0x4][R23] ;  /* 0x0100000017067b82 */ /* 0x0000640000000a00 */
[----:B------:R-:W-:-:S07]  /*2220*/  LEPC R20, `(.L_x_24) ;  /* 0x000000001014794e */ /* 0x000fce0000000000 */
[----:B01---5:R-:W-:Y:S05]  /*2230*/  CALL.ABS.NOINC R6 ;  /* 0x0000000006007343 */ /* 0x023fea0003c00000 */
.L_x_24:
[----:B------:R-:W-:Y:S02]  /*2240*/  R2UR UR4, R16 ;  /* 0x00000000100472ca */ /* 0x000fe400000e0000 */
[----:B------:R-:W-:-:S13]  /*2250*/  R2UR UR5, R17 ;  /* 0x00000000110572ca */ /* 0x000fda00000e0000 */
[----:B------:R0:W5:Y:S01]  /*2260*/  LD.E.64 R4, desc[UR4][R18.64+0x20] ;  /* 0x0000200412047980 */ /* 0x000162000c101b00 */
[----:B------:R0:W1:Y:S02]  /*2270*/  LDC.64 R6, c[0x4][R23] ;  /* 0x0100000017067b82 */ /* 0x0000640000000a00 */
[----:B------:R-:W-:-:S07]  /*2280*/  LEPC R20, `(.L_x_25) ;  /* 0x000000001014794e */ /* 0x000fce0000000000 */
[----:B01---5:R-:W-:Y:S05]  /*2290*/  CALL.ABS.NOINC R6 ;  /* 0x0000000006007343 */ /* 0x023fea0003c00000 */
.L_x_25:
[----:B------:R-:W-:Y:S02]  /*22a0*/  R2UR UR4, R16 ;  /* 0x00000000100472ca */ /* 0x000fe400000e0000 */
[----:B------:R-:W-:-:S13]  /*22b0*/  R2UR UR5, R17 ;  /* 0x00000000110572ca */ /* 0x000fda00000e0000 */
[----:B------:R0:W5:Y:S01]  /*22c0*/  LD.E.64 R4, desc[UR4][R18.64+0x28] ;  /* 0x0000280412047980 */ /* 0x000162000c101b00 */
[----:B------:R0:W1:Y:S02]  /*22d0*/  LDC.64 R6, c[0x4][R23] ;  /* 0x0100000017067b82 */ /* 0x0000640000000a00 */
[----:B------:R-:W-:-:S07]  /*22e0*/  LEPC R20, `(.L_x_26) ;  /* 0x000000001014794e */ /* 0x000fce0000000000 */
[----:B01---5:R-:W-:Y:S05]  /*22f0*/  CALL.ABS.NOINC R6 ;  /* 0x0000000006007343 */ /* 0x023fea0003c00000 */
.L_x_26:
[----:B------:R-:W-:Y:S02]  /*2300*/  R2UR UR4, R16 ;  /* 0x00000000100472ca */ /* 0x000fe400000e0000 */
[----:B------:R-:W-:-:S13]  /*2310*/  R2UR UR5, R17 ;  /* 0x00000000110572ca */ /* 0x000fda00000e0000 */
[----:B------:R0:W5:Y:S01]  /*2320*/  LD.E.64 R4, desc[UR4][R18.64+0x30] ;  /* 0x0000300412047980 */ /* 0x000162000c101b00 */
[----:B------:R0:W1:Y:S02]  /*2330*/  LDC.64 R6, c[0x4][R23] ;  /* 0x0100000017067b82 */ /* 0x0000640000000a00 */
[----:B------:R-:W-:-:S07]  /*2340*/  LEPC R20, `(.L_x_27) ;  /* 0x000000001014794e */ /* 0x000fce0000000000 */
[----:B01---5:R-:W-:Y:S05]  /*2350*/  CALL.ABS.NOINC R6 ;  /* 0x0000000006007343 */ /* 0x023fea0003c00000 */
.L_x_27:
[----:B------:R-:W-:Y:S02]  /*2360*/  R2UR UR4, R16 ;  /* 0x00000000100472ca */ /* 0x000fe400000e0000 */
[----:B------:R-:W-:-:S13]  /*2370*/  R2UR UR5, R17 ;  /* 0x00000000110572ca */ /* 0x000fda00000e0000 */
[----:B------:R0:W5:Y:S01]  /*2380*/  LD.E.64 R4, desc[UR4][R18.64+0x38] ;  /* 0x0000380412047980 */ /* 0x000162000c101b00 */
[----:B------:R0:W1:Y:S02]  /*2390*/  LDC.64 R6, c[0x4][R23] ;  /* 0x0100000017067b82 */ /* 0x0000640000000a00 */
[----:B------:R-:W-:-:S07]  /*23a0*/  LEPC R20, `(.L_x_28) ;  /* 0x000000001014794e */ /* 0x000fce0000000000 */
[----:B01---5:R-:W-:Y:S05]  /*23b0*/  CALL.ABS.NOINC R6 ;  /* 0x0000000006007343 */ /* 0x023fea0003c00000 */
.L_x_28:
[----:B------:R-:W-:Y:S02]  /*23c0*/  R2UR UR4, R16 ;  /* 0x00000000100472ca */ /* 0x000fe400000e0000 */
[----:B------:R-:W-:-:S13]  /*23d0*/  R2UR UR5, R17 ;  /* 0x00000000110572ca */ /* 0x000fda00000e0000 */
[----:B------:R0:W5:Y:S01]  /*23e0*/  LD.E.64 R4, desc[UR4][R18.64+0x40] ;  /* 0x0000400412047980 */ /* 0x000162000c101b00 */
[----:B------:R0:W1:Y:S02]  /*23f0*/  LDC.64 R6, c[0x4][R23] ;  /* 0x0100000017067b82 */ /* 0x0000640000000a00 */
[----:B------:R-:W-:-:S07]  /*2400*/  LEPC R20, `(.L_x_29) ;  /* 0x000000001014794e */ /* 0x000fce0000000000 */
[----:B01---5:R-:W-:Y:S05]  /*2410*/  CALL.ABS.NOINC R6 ;  /* 0x0000000006007343 */ /* 0x023fea0003c00000 */
.L_x_29:
[----:B------:R-:W-:Y:S02]  /*2420*/  R2UR UR4, R16 ;  /* 0x00000000100472ca */ /* 0x000fe400000e0000 */
[----:B------:R-:W-:-:S13]  /*2430*/  R2UR UR5, R17 ;  /* 0x00000000110572ca */ /* 0x000fda00000e0000 */
[----:B------:R0:W5:Y:S01]  /*2440*/  LD.E.64 R4, desc[UR4][R18.64+0x48] ;  /* 0x0000480412047980 */ /* 0x000162000c101b00 */
[----:B------:R0:W1:Y:S02]  /*2450*/  LDC.64 R6, c[0x4][R23] ;  /* 0x0100000017067b82 */ /* 0x0000640000000a00 */
[----:B------:R-:W-:-:S07]  /*2460*/  LEPC R20, `(.L_x_30) ;  /* 0x000000001014794e */ /* 0x000fce0000000000 */
[----:B01---5:R-:W-:Y:S05]  /*2470*/  CALL.ABS.NOINC R6 ;  /* 0x0000000006007343 */ /* 0x023fea0003c00000 */
.L_x_30:
[----:B------:R-:W-:Y:S02]  /*2480*/  R2UR UR4, R16 ;  /* 0x00000000100472ca */ /* 0x000fe400000e0000 */
[----:B------:R-:W-:-:S13]  /*2490*/  R2UR UR5, R17 ;  /* 0x00000000110572ca */ /* 0x000fda00000e0000 */
[----:B------:R0:W5:Y:S01]  /*24a0*/  LD.E.64 R4, desc[UR4][R18.64+0x50] ;  /* 0x0000500412047980 */ /* 0x000162000c101b00 */
[----:B------:R0:W1:Y:S02]  /*24b0*/  LDC.64 R6, c[0x4][R23] ;  /* 0x0100000017067b82 */ /* 0x0000640000000a00 */
[----:B------:R-:W-:-:S07]  /*24c0*/  LEPC R20, `(.L_x_31) ;  /* 0x000000001014794e */ /* 0x000fce0000000000 */
[----:B01---5:R-:W-:Y:S05]  /*24d0*/  CALL.ABS.NOINC R6 ;  /* 0x0000000006007343 */ /* 0x023fea0003c00000 */
.L_x_31:
[----:B------:R-:W-:Y:S02]  /*24e0*/  R2UR UR4, R16 ;  /* 0x00000000100472ca */ /* 0x000fe400000e0000 */
[----:B------:R-:W-:-:S13]  /*24f0*/  R2UR UR5, R17 ;  /* 0x00000000110572ca */ /* 0x000fda00000e0000 */
[----:B------:R0:W5:Y:S01]  /*2500*/  LD.E.64 R4, desc[UR4][R18.64+0x58] ;  /* 0x0000580412047980 */ /* 0x000162000c101b00 */
[----:B------:R0:W1:Y:S02]  /*2510*/  LDC.64 R6, c[0x4][R23] ;  /* 0x0100000017067b82 */ /* 0x0000640000000a00 */
[----:B------:R-:W-:-:S07]  /*2520*/  LEPC R20, `(.L_x_32) ;  /* 0x000000001014794e */ /* 0x000fce0000000000 */
[----:B01---5:R-:W-:Y:S05]  /*2530*/  CALL.ABS.NOINC R6 ;  /* 0x0000000006007343 */ /* 0x023fea0003c00000 */
.L_x_32:
[----:B------:R-:W-:Y:S02]  /*2540*/  R2UR UR4, R16 ;  /* 0x00000000100472ca */ /* 0x000fe400000e0000 */
[----:B------:R-:W-:-:S13]  /*2550*/  R2UR UR5, R17 ;  /* 0x00000000110572ca */ /* 0x000fda00000e0000 */
[----:B------:R0:W5:Y:S01]  /*2560*/  LD.E.64 R4, desc[UR4][R18.64+0x60] ;  /* 0x0000600412047980 */ /* 0x000162000c101b00 */
[----:B------:R0:W1:Y:S02]  /*2570*/  LDC.64 R6, c[0x4][R23] ;  /* 0x0100000017067b82 */ /* 0x0000640000000a00 */
[----:B------:R-:W-:-:S07]  /*2580*/  LEPC R20, `(.L_x_33) ;  /* 0x000000001014794e */ /* 0x000fce0000000000 */
[----:B01---5:R-:W-:Y:S05]  /*2590*/  CALL.ABS.NOINC R6 ;  /* 0x0000000006007343 */ /* 0x023fea0003c00000 */
.L_x_33:
[----:B------:R-:W-:Y:S02]  /*25a0*/  R2UR UR4, R16 ;  /* 0x00000000100472ca */ /* 0x000fe400000e0000 */
[----:B------:R-:W-:-:S13]  /*25b0*/  R2UR UR5, R17 ;  /* 0x00000000110572ca */ /* 0x000fda00000e0000 */
[----:B------:R0:W5:Y:S01]  /*25c0*/  LD.E.64 R4, desc[UR4][R18.64+0x68] ;  /* 0x0000680412047980 */ /* 0x000162000c101b00 */
[----:B------:R0:W1:Y:S02]  /*25d0*/  LDC.64 R6, c[0x4][R23] ;  /* 0x0100000017067b82 */ /* 0x0000640000000a00 */
[----:B------:R-:W-:-:S07]  /*25e0*/  LEPC R20, `(.L_x_34) ;  /* 0x000000001014794e */ /* 0x000fce0000000000 */
[----:B01---5:R-:W-:Y:S05]  /*25f0*/  CALL.ABS.NOINC R6 ;  /* 0x0000000006007343 */ /* 0x023fea0003c00000 */
.L_x_34:
[----:B------:R-:W-:Y:S02]  /*2600*/  R2UR UR4, R16 ;  /* 0x00000000100472ca */ /* 0x000fe400000e0000 */
[----:B------:R-:W-:-:S13]  /*2610*/  R2UR UR5, R17 ;  /* 0x00000000110572ca */ /* 0x000fda00000e0000 */
[----:B------:R0:W5:Y:S01]  /*2620*/  LD.E.64 R4, desc[UR4][R18.64+0x70] ;  /* 0x0000700412047980 */ /* 0x000162000c101b00 */
[----:B------:R0:W1:Y:S02]  /*2630*/  LDC.64 R6, c[0x4][R23] ;  /* 0x0100000017067b82 */ /* 0x0000640000000a00 */
[----:B------:R-:W-:-:S07]  /*2640*/  LEPC R20, `(.L_x_35) ;  /* 0x000000001014794e */ /* 0x000fce0000000000 */
[----:B01---5:R-:W-:Y:S05]  /*2650*/  CALL.ABS.NOINC R6 ;  /* 0x0000000006007343 */ /* 0x023fea0003c00000 */
.L_x_35:
[----:B------:R-:W-:Y:S02]  /*2660*/  R2UR UR4, R16 ;  /* 0x00000000100472ca */ /* 0x000fe400000e0000 */
[----:B------:R-:W-:-:S13]  /*2670*/  R2UR UR5, R17 ;  /* 0x00000000110572ca */ /* 0x000fda00000e0000 */
[----:B------:R0:W5:Y:S01]  /*2680*/  LD.E.64 R4, desc[UR4][R18.64+0x78] ;  /* 0x0000780412047980 */ /* 0x000162000c101b00 */
[----:B------:R0:W1:Y:S02]  /*2690*/  LDC.64 R6, c[0x4][R23] ;  /* 0x0100000017067b82 */ /* 0x0000640000000a00 */
[----:B------:R-:W-:-:S07]  /*26a0*/  LEPC R20, `(.L_x_36) ;  /* 0x000000001014794e */ /* 0x000fce0000000000 */
[----:B01---5:R-:W-:Y:S05]  /*26b0*/  CALL.ABS.NOINC R6 ;  /* 0x0000000006007343 */ /* 0x023fea0003c00000 */
.L_x_36:
[----:B------:R-:W-:Y:S02]  /*26c0*/  ISETP.NE.AND P6, PT, R25, RZ, PT ;  /* 0x000000ff1900720c */ /* 0x000fe40003fc5270 */
[----:B------:R-:W-:-:S05]  /*26d0*/  IADD3 R18, P0, PT, R18, 0x100, RZ ;  /* 0x0000010012127810 */ /* 0x000fca0007f1e0ff */
[----:B------:R-:W-:-:S06]  /*26e0*/  IMAD.X R19, RZ, RZ, R19, P0 ;  /* 0x000000ffff137224 */ /* 0x000fcc00000e0613 */
[----:B------:R-:W-:Y:S05]  /*26f0*/  @P6 BRA `(.L_x_37) ;  /* 0xfffffff000e06947 */ /* 0x000fea000383ffff */
[----:B------:R-:W-:Y:S05]  /*2700*/  BSYNC.RECONVERGENT B6 ;  /* 0x0000000000067941 */ /* 0x000fea0003800200 */
.L_x_4:
[----:B------:R0:W1:Y:S01]  /*2710*/  LDC.64 R6, c[0x4][R23] ;  /* 0x0100000017067b82 */ /* 0x0000620000000a00 */
[----:B------:R-:W-:Y:S02]  /*2720*/  IMAD.MOV.U32 R4, RZ, RZ, R2 ;  /* 0x000000ffff047224 */ /* 0x000fe400078e0002 */
[----:B------:R-:W-:-:S07]  /*2730*/  IMAD.MOV.U32 R5, RZ, RZ, R22 ;  /* 0x000000ffff057224 */ /* 0x000fce00078e0016 */
[----:B------:R-:W-:-:S07]  /*2740*/  LEPC R20, `(.L_x_38) ;  /* 0x000000001014794e */ /* 0x000fce0000000000 */
[----:B01----:R-:W-:Y:S05]  /*2750*/  CALL.ABS.NOINC R6 ;  /* 0x0000000006007343 */ /* 0x003fea0003c00000 */
.L_x_38:
[----:B------:R-:W-:Y:S05]  /*2760*/  EXIT ;  /* 0x000000000000794d */ /* 0x000fea0003800000 */
.L_x_39:
[----:B------:R-:W-:-:S00]  /*2770*/  BRA `(.L_x_39) ;  /* 0xfffffffc00fc7947 */ /* 0x000fc0000383ffff */
[----:B------:R-:W-:-:S00]  /*2780*/  NOP ;  /* 0x0000000000007918 */ /* 0x000fc00000000000 */
[----:B------:R-:W-:-:S00]  /*2790*/  NOP ;  /* 0x0000000000007918 */ /* 0x000fc00000000000 */
[----:B------:R-:W-:-:S00]  /*27a0*/  NOP ;  /* 0x0000000000007918 */ /* 0x000fc00000000000 */
[----:B------:R-:W-:-:S00]  /*27b0*/  NOP ;  /* 0x0000000000007918 */ /* 0x000fc00000000000 */
[----:B------:R-:W-:-:S00]  /*27c0*/  NOP ;  /* 0x0000000000007918 */ /* 0x000fc00000000000 */
[----:B------:R-:W-:-:S00]  /*27d0*/  NOP ;  /* 0x0000000000007918 */ /* 0x000fc00000000000 */
[----:B------:R-:W-:-:S00]  /*27e0*/  NOP ;  /* 0x0000000000007918 */ /* 0x000fc00000000000 */
[----:B------:R-:W-:-:S00]  /*27f0*/  NOP ;  /* 0x0000000000007918 */ /* 0x000fc00000000000 */
.L_x_40:


//--------------------- .nv.shared.reserved.0     --------------------------
	.section	.nv.shared.reserved.0,"aw",@nobits
	.weak		__nv_reservedSMEM_offset_0_alias
	.size		__nv_reservedSMEM_offset_0_alias, 0, 64
	.other		__nv_reservedSMEM_offset_0_alias,@"STO_CUDA_RESERVED_SHARED STV_DEFAULT"
__nv_reservedSMEM_offset_0_alias:
	.zero		0
	.zero		64


//--------------------- .nv.constant0._Z9cudaAllocv --------------------------
	.section	.nv.constant0._Z9cudaAllocv,"a",@progbits
	.sectionflags	@""
	.align	4
.nv.constant0._Z9cudaAllocv:
	.zero		896


//--------------------- SYMBOLS --------------------------

	.type		.nv.reservedSmem.offset0,@object
	.size		.nv.reservedSmem.offset0,0x4
	.type		malloc,@function
	.type		free,@function
